//
// Generated by NVIDIA NVVM Compiler
//
// Compiler Build ID: CL-36424714
// Cuda compilation tools, release 13.0, V13.0.88
// Based on NVVM 20.0.0
//

.version 9.0
.target sm_100
.address_size 64

	// .globl	_Z4mmttPKfS0_Pfi

.visible .entry _Z4mmttPKfS0_Pfi(
	.param .u64 .ptr .align 1 _Z4mmttPKfS0_Pfi_param_0,
	.param .u64 .ptr .align 1 _Z4mmttPKfS0_Pfi_param_1,
	.param .u64 .ptr .align 1 _Z4mmttPKfS0_Pfi_param_2,
	.param .u32 _Z4mmttPKfS0_Pfi_param_3
)
{


	ret;

}


// ===== COMPILED SASS (sm_100) =====

	.target	sm_100

	.elftype	@"ET_EXEC"


//--------------------- .note.nv.tkinfo           --------------------------
	.section	.note.nv.tkinfo,"",@"SHT_NOTE"
	.sectionflags	@"SHF_NOTE_NV_TKINFO"
	.tkinfo
        /*0018*/ 	.word	0x00000002
        /*0030*/ 	.string	""
        /*0030*/ 	.string	"ptxas"
        /*0030*/ 	.string	"Cuda compilation tools, release 13.0, V13.0.88"
        /*0030*/ 	.string	"Build cuda_13.0.r13.0/compiler.36424714_0"
        /*0030*/ 	.string	"-arch sm_100 -m 64 "



//--------------------- .note.nv.cuinfo           --------------------------
	.section	.note.nv.cuinfo,"",@"SHT_NOTE"
	.sectionflags	@"SHF_NOTE_NV_CUINFO"
        /*0018*/ 	.short	0x0002
        /*001a*/ 	.short	0x0064
        /*001c*/ 	.short	0x0082
	.zero		2


//--------------------- .nv.info                  --------------------------
	.section	.nv.info,"",@"SHT_CUDA_INFO"
	.align	4


	//----- nvinfo : EIATTR_REGCOUNT
	.align		4
        /*0000*/ 	.byte	0x04, 0x2f
        /*0002*/ 	.short	(.L_1 - .L_0)
	.align		4
.L_0:
        /*0004*/ 	.word	index@(_Z4mmttPKfS0_Pfi)
        /*0008*/ 	.word	0x00000004


	//----- nvinfo : EIATTR_FRAME_SIZE
	.align		4
.L_1:
        /*000c*/ 	.byte	0x04, 0x11
        /*000e*/ 	.short	(.L_3 - .L_2)
	.align		4
.L_2:
        /*0010*/ 	.word	index@(_Z4mmttPKfS0_Pfi)
        /*0014*/ 	.word	0x00000000


	//----- nvinfo : EIATTR_MIN_STACK_SIZE
	.align		4
.L_3:
        /*0018*/ 	.byte	0x04, 0x12
        /*001a*/ 	.short	(.L_5 - .L_4)
	.align		4
.L_4:
        /*001c*/ 	.word	index@(_Z4mmttPKfS0_Pfi)
        /*0020*/ 	.word	0x00000000
.L_5:


//--------------------- .nv.compat                --------------------------
	.section	.nv.compat,"",@"SHT_CUDA_COMPAT_INFO"
	.align	4
        /*0000*/ 	.byte	0x02, 0x09, 0x00, 0x00, 0x02, 0x02, 0x01, 0x00, 0x02, 0x05, 0x05, 0x00, 0x03, 0x07, 0x01, 0x01
        /*0010*/ 	.byte	0x02, 0x03, 0x00, 0x00, 0x02, 0x06, 0x01, 0x00, 0x04, 0x0b, 0x08, 0x00, 0x09, 0x00, 0x00, 0x00
        /*0020*/ 	.byte	0x00, 0x00, 0x00, 0x00


//--------------------- .nv.info._Z4mmttPKfS0_Pfi --------------------------
	.section	.nv.info._Z4mmttPKfS0_Pfi,"",@"SHT_CUDA_INFO"
	.sectionflags	@""
	.align	4


	//----- nvinfo : EIATTR_CUDA_API_VERSION
	.align		4
        /*0000*/ 	.byte	0x04, 0x37
        /*0002*/ 	.short	(.L_7 - .L_6)
.L_6:
        /*0004*/ 	.word	0x00000082


	//----- nvinfo : EIATTR_KPARAM_INFO
	.align		4
.L_7:
        /*0008*/ 	.byte	0x04, 0x17
        /*000a*/ 	.short	(.L_9 - .L_8)
.L_8:
        /*000c*/ 	.word	0x00000000
        /*0010*/ 	.short	0x0003
        /*0012*/ 	.short	0x0018
        /*0014*/ 	.byte	0x00, 0xf0, 0x11, 0x00


	//----- nvinfo : EIATTR_KPARAM_INFO
	.align		4
.L_9:
        /*0018*/ 	.byte	0x04, 0x17
        /*001a*/ 	.short	(.L_11 - .L_10)
.L_10:
        /*001c*/ 	.word	0x00000000
        /*0020*/ 	.short	0x0002
        /*0022*/ 	.short	0x0010
        /*0024*/ 	.byte	0x00, 0xf5, 0x21, 0x00


	//----- nvinfo : EIATTR_KPARAM_INFO
	.align		4
.L_11:
        /*0028*/ 	.byte	0x04, 0x17
        /*002a*/ 	.short	(.L_13 - .L_12)
.L_12:
        /*002c*/ 	.word	0x00000000
        /*0030*/ 	.short	0x0001
        /*0032*/ 	.short	0x0008
        /*0034*/ 	.byte	0x00, 0xf5, 0x21, 0x00


	//----- nvinfo : EIATTR_KPARAM_INFO
	.align		4
.L_13:
        /*0038*/ 	.byte	0x04, 0x17
        /*003a*/ 	.short	(.L_15 - .L_14)
.L_14:
        /*003c*/ 	.word	0x00000000
        /*0040*/ 	.short	0x0000
        /*0042*/ 	.short	0x0000
        /*0044*/ 	.byte	0x00, 0xf5, 0x21, 0x00


	//----- nvinfo : EIATTR_SPARSE_MMA_MASK
	.align		4
.L_15:
        /*0048*/ 	.byte	0x03, 0x50
        /*004a*/ 	.short	0x0000


	//----- nvinfo : EIATTR_MAXREG_COUNT
	.align		4
        /*004c*/ 	.byte	0x03, 0x1b
        /*004e*/ 	.short	0x00ff


	//----- nvinfo : EIATTR_MERCURY_ISA_VERSION
	.align		4
        /*0050*/ 	.byte	0x03, 0x5f
        /*0052*/ 	.short	0x0101


	//----- nvinfo : EIATTR_VRC_CTA_INIT_COUNT
	.align		4
        /*0054*/ 	.byte	0x02, 0x4a
	.zero		1
	.zero		1


	//----- nvinfo : EIATTR_EXIT_INSTR_OFFSETS
	.align		4
        /*0058*/ 	.byte	0x04, 0x1c
        /*005a*/ 	.short	(.L_17 - .L_16)


	//   ....[0]....
.L_16:
        /*005c*/ 	.word	0x00000010


	//----- nvinfo : EIATTR_CBANK_PARAM_SIZE
	.align		4
.L_17:
        /*0060*/ 	.byte	0x03, 0x19
        /*0062*/ 	.short	0x001c


	//----- nvinfo : EIATTR_PARAM_CBANK
	.align		4
        /*0064*/ 	.byte	0x04, 0x0a
        /*0066*/ 	.short	(.L_19 - .L_18)
	.align		4
.L_18:
        /*0068*/ 	.word	index@(.nv.constant0._Z4mmttPKfS0_Pfi)
        /*006c*/ 	.short	0x0380
        /*006e*/ 	.short	0x001c


	//----- nvinfo : EIATTR_SW_WAR
	.align		4
.L_19:
        /*0070*/ 	.byte	0x04, 0x36
        /*0072*/ 	.short	(.L_21 - .L_20)
.L_20:
        /*0074*/ 	.word	0x00000008
.L_21:


//--------------------- .nv.callgraph             --------------------------
	.section	.nv.callgraph,"",@"SHT_CUDA_CALLGRAPH"
	.align	4
	.sectionentsize	8
	.align		4
        /*0000*/ 	.word	0x00000000
	.align		4
        /*0004*/ 	.word	0xffffffff
	.align		4
        /*0008*/ 	.word	0x00000000
	.align		4
        /*000c*/ 	.word	0xfffffffe
	.align		4
        /*0010*/ 	.word	0x00000000
	.align		4
        /*0014*/ 	.word	0xfffffffd
	.align		4
        /*0018*/ 	.word	0x00000000
	.align		4
        /*001c*/ 	.word	0xfffffffc


//--------------------- .text._Z4mmttPKfS0_Pfi    --------------------------
	.section	.text._Z4mmttPKfS0_Pfi,"ax",@progbits
	.align	128
        .global         _Z4mmttPKfS0_Pfi
        .type           _Z4mmttPKfS0_Pfi,@function
        .size           _Z4mmttPKfS0_Pfi,(.L_x_1 - _Z4mmttPKfS0_Pfi)
        .other          _Z4mmttPKfS0_Pfi,@"STO_CUDA_ENTRY STV_DEFAULT"
_Z4mmttPKfS0_Pfi:
.text._Z4mmttPKfS0_Pfi:
[----:B------:R-:W-:Y:S01]  /*0000*/  LDC R1, c[0x0][0x37c] ;  /* 0x0000df00ff017b82 */ /* 0x000fe20000000800 */
[----:B------:R-:W-:Y:S05]  /*0010*/  EXIT ;  /* 0x000000000000794d */ /* 0x000fea0003800000 */
.L_x_0:
[----:B------:R-:W-:-:S00]  /*0020*/  BRA `(.L_x_0) ;  /* 0xfffffffc00fc7947 */ /* 0x000fc0000383ffff */
[----:B------:R-:W-:-:S00]  /*0030*/  NOP ;  /* 0x0000000000007918 */ /* 0x000fc00000000000 */
        /* <DEDUP_REMOVED lines=12> */
.L_x_1:


//--------------------- .nv.shared.reserved.0     --------------------------
	.section	.nv.shared.reserved.0,"aw",@nobits
	.weak		__nv_reservedSMEM_offset_0_alias
	.size		__nv_reservedSMEM_offset_0_alias, 0, 64
	.other		__nv_reservedSMEM_offset_0_alias,@"STO_CUDA_RESERVED_SHARED STV_DEFAULT"
__nv_reservedSMEM_offset_0_alias:
	.zero		0
	.zero		64


//--------------------- .nv.constant0._Z4mmttPKfS0_Pfi --------------------------
	.section	.nv.constant0._Z4mmttPKfS0_Pfi,"a",@progbits
	.sectionflags	@""
	.align	4
.nv.constant0._Z4mmttPKfS0_Pfi:
	.zero		924


//--------------------- SYMBOLS --------------------------

	.type		.nv.reservedSmem.offset0,@object
	.size		.nv.reservedSmem.offset0,0x4
